//
// Generated by NVIDIA NVVM Compiler
//
// Compiler Build ID: CL-36424714
// Cuda compilation tools, release 13.0, V13.0.88
// Based on NVVM 20.0.0
//

.version 9.0
.target sm_100
.address_size 64

	// .globl	_Z10scanKernalPfS_
.extern .func  (.param .b32 func_retval0) vprintf
(
	.param .b64 vprintf_param_0,
	.param .b64 vprintf_param_1
)
;
.extern .func  (.param .b64 func_retval0) malloc
(
	.param .b64 malloc_param_0
)
;
// _ZZ10scanKernalPfS_E4temp has been demoted
.global .align 1 .b8 $str[14] = {66, 76, 79, 67, 75, 32, 68, 73, 77, 58, 32, 37, 105};
.global .align 1 .b8 $str$1[9] = {75, 79, 85, 84, 58, 32, 37, 102};
.global .align 1 .b8 $str$2[11] = {10, 32, 72, 109, 109, 32, 37, 102, 32, 10};

.visible .entry _Z10scanKernalPfS_(
	.param .u64 .ptr .align 1 _Z10scanKernalPfS__param_0,
	.param .u64 .ptr .align 1 _Z10scanKernalPfS__param_1
)
{
	.local .align 8 .b8 	__local_depot0[8];
	.reg .b64 	%SP;
	.reg .b64 	%SPL;
	.reg .pred 	%p<11>;
	.reg .b32 	%r<20>;
	.reg .b32 	%f<33>;
	.reg .b64 	%rd<75>;
	.reg .b64 	%fd<2>;
	// demoted variable
	.shared .align 8 .u64 _ZZ10scanKernalPfS_E4temp;
	mov.u64 	%SPL, __local_depot0;
	cvta.local.u64 	%SP, %SPL;
	ld.param.u64 	%rd3, [_Z10scanKernalPfS__param_0];
	ld.param.u64 	%rd2, [_Z10scanKernalPfS__param_1];
	cvta.to.global.u64 	%rd4, %rd3;
	add.u64 	%rd5, %SP, 0;
	add.u64 	%rd1, %SPL, 0;
	mov.u32 	%r3, %ntid.x;
	mov.u32 	%r4, %ctaid.x;
	mov.u32 	%r1, %tid.x;
	mad.lo.s32 	%r2, %r3, %r4, %r1;
	bar.sync 	0;
	shl.b32 	%r5, %r3, 2;
	cvt.u64.u32 	%rd6, %r5;
	{ // callseq 0, 0
	.param .b64 param0;
	st.param.b64 	[param0], %rd6;
	.param .b64 retval0;
	call.uni (retval0), 
	malloc, 
	(
	param0
	);
	ld.param.b64 	%rd7, [retval0];
	} // callseq 0
	st.shared.u64 	[_ZZ10scanKernalPfS_E4temp], %rd7;
	bar.sync 	0;
	mul.wide.s32 	%rd9, %r2, 4;
	add.s64 	%rd10, %rd4, %rd9;
	ld.global.f32 	%f1, [%rd10];
	ld.shared.u64 	%rd11, [_ZZ10scanKernalPfS_E4temp];
	mul.wide.u32 	%rd12, %r1, 4;
	add.s64 	%rd13, %rd11, %rd12;
	st.f32 	[%rd13], %f1;
	bar.sync 	0;
	st.local.u32 	[%rd1], %r3;
	mov.u64 	%rd14, $str;
	cvta.global.u64 	%rd15, %rd14;
	{ // callseq 1, 0
	.param .b64 param0;
	st.param.b64 	[param0], %rd15;
	.param .b64 param1;
	st.param.b64 	[param1], %rd5;
	.param .b32 retval0;
	call.uni (retval0), 
	vprintf, 
	(
	param0, 
	param1
	);
	ld.param.b32 	%r6, [retval0];
	} // callseq 1
	setp.eq.s32 	%p1, %r1, 0;
	@%p1 bra 	$L__BB0_2;
	ld.shared.u64 	%rd16, [_ZZ10scanKernalPfS_E4temp];
	add.s32 	%r8, %r1, -1;
	mul.wide.u32 	%rd17, %r8, 4;
	add.s64 	%rd18, %rd16, %rd17;
	ld.f32 	%f2, [%rd18];
	add.s64 	%rd20, %rd16, %rd12;
	ld.f32 	%f3, [%rd20];
	add.f32 	%f4, %f2, %f3;
	st.f32 	[%rd20], %f4;
$L__BB0_2:
	bar.sync 	0;
	setp.lt.u32 	%p2, %r1, 2;
	@%p2 bra 	$L__BB0_4;
	ld.shared.u64 	%rd21, [_ZZ10scanKernalPfS_E4temp];
	add.s32 	%r9, %r1, -2;
	mul.wide.u32 	%rd22, %r9, 4;
	add.s64 	%rd23, %rd21, %rd22;
	ld.f32 	%f5, [%rd23];
	add.s64 	%rd25, %rd21, %rd12;
	ld.f32 	%f6, [%rd25];
	add.f32 	%f7, %f5, %f6;
	st.f32 	[%rd25], %f7;
$L__BB0_4:
	bar.sync 	0;
	setp.lt.u32 	%p3, %r1, 4;
	@%p3 bra 	$L__BB0_6;
	ld.shared.u64 	%rd26, [_ZZ10scanKernalPfS_E4temp];
	add.s32 	%r10, %r1, -4;
	mul.wide.u32 	%rd27, %r10, 4;
	add.s64 	%rd28, %rd26, %rd27;
	ld.f32 	%f8, [%rd28];
	add.s64 	%rd30, %rd26, %rd12;
	ld.f32 	%f9, [%rd30];
	add.f32 	%f10, %f8, %f9;
	st.f32 	[%rd30], %f10;
$L__BB0_6:
	bar.sync 	0;
	setp.lt.u32 	%p4, %r1, 8;
	@%p4 bra 	$L__BB0_8;
	ld.shared.u64 	%rd31, [_ZZ10scanKernalPfS_E4temp];
	add.s32 	%r11, %r1, -8;
	mul.wide.u32 	%rd32, %r11, 4;
	add.s64 	%rd33, %rd31, %rd32;
	ld.f32 	%f11, [%rd33];
	add.s64 	%rd35, %rd31, %rd12;
	ld.f32 	%f12, [%rd35];
	add.f32 	%f13, %f11, %f12;
	st.f32 	[%rd35], %f13;
$L__BB0_8:
	bar.sync 	0;
	setp.lt.u32 	%p5, %r1, 16;
	@%p5 bra 	$L__BB0_10;
	ld.shared.u64 	%rd36, [_ZZ10scanKernalPfS_E4temp];
	add.s32 	%r12, %r1, -16;
	mul.wide.u32 	%rd37, %r12, 4;
	add.s64 	%rd38, %rd36, %rd37;
	ld.f32 	%f14, [%rd38];
	add.s64 	%rd40, %rd36, %rd12;
	ld.f32 	%f15, [%rd40];
	add.f32 	%f16, %f14, %f15;
	st.f32 	[%rd40], %f16;
$L__BB0_10:
	bar.sync 	0;
	setp.lt.u32 	%p6, %r1, 32;
	@%p6 bra 	$L__BB0_12;
	ld.shared.u64 	%rd41, [_ZZ10scanKernalPfS_E4temp];
	add.s32 	%r13, %r1, -32;
	mul.wide.u32 	%rd42, %r13, 4;
	add.s64 	%rd43, %rd41, %rd42;
	ld.f32 	%f17, [%rd43];
	add.s64 	%rd45, %rd41, %rd12;
	ld.f32 	%f18, [%rd45];
	add.f32 	%f19, %f17, %f18;
	st.f32 	[%rd45], %f19;
$L__BB0_12:
	bar.sync 	0;
	setp.lt.u32 	%p7, %r1, 64;
	@%p7 bra 	$L__BB0_14;
	ld.shared.u64 	%rd46, [_ZZ10scanKernalPfS_E4temp];
	add.s32 	%r14, %r1, -64;
	mul.wide.u32 	%rd47, %r14, 4;
	add.s64 	%rd48, %rd46, %rd47;
	ld.f32 	%f20, [%rd48];
	add.s64 	%rd50, %rd46, %rd12;
	ld.f32 	%f21, [%rd50];
	add.f32 	%f22, %f20, %f21;
	st.f32 	[%rd50], %f22;
$L__BB0_14:
	bar.sync 	0;
	setp.lt.u32 	%p8, %r1, 128;
	@%p8 bra 	$L__BB0_16;
	ld.shared.u64 	%rd51, [_ZZ10scanKernalPfS_E4temp];
	add.s32 	%r15, %r1, -128;
	mul.wide.u32 	%rd52, %r15, 4;
	add.s64 	%rd53, %rd51, %rd52;
	ld.f32 	%f23, [%rd53];
	add.s64 	%rd55, %rd51, %rd12;
	ld.f32 	%f24, [%rd55];
	add.f32 	%f25, %f23, %f24;
	st.f32 	[%rd55], %f25;
$L__BB0_16:
	bar.sync 	0;
	setp.lt.u32 	%p9, %r1, 256;
	@%p9 bra 	$L__BB0_18;
	ld.shared.u64 	%rd56, [_ZZ10scanKernalPfS_E4temp];
	add.s32 	%r16, %r1, -256;
	mul.wide.u32 	%rd57, %r16, 4;
	add.s64 	%rd58, %rd56, %rd57;
	ld.f32 	%f26, [%rd58];
	add.s64 	%rd60, %rd56, %rd12;
	ld.f32 	%f27, [%rd60];
	add.f32 	%f28, %f26, %f27;
	st.f32 	[%rd60], %f28;
$L__BB0_18:
	bar.sync 	0;
	setp.lt.u32 	%p10, %r1, 512;
	@%p10 bra 	$L__BB0_20;
	ld.shared.u64 	%rd61, [_ZZ10scanKernalPfS_E4temp];
	add.s32 	%r17, %r1, -512;
	mul.wide.u32 	%rd62, %r17, 4;
	add.s64 	%rd63, %rd61, %rd62;
	ld.f32 	%f29, [%rd63];
	add.s64 	%rd65, %rd61, %rd12;
	ld.f32 	%f30, [%rd65];
	add.f32 	%f31, %f29, %f30;
	st.f32 	[%rd65], %f31;
$L__BB0_20:
	bar.sync 	0;
	bar.sync 	0;
	bar.sync 	0;
	bar.sync 	0;
	bar.sync 	0;
	bar.sync 	0;
	bar.sync 	0;
	cvta.to.global.u64 	%rd66, %rd2;
	ld.shared.u64 	%rd67, [_ZZ10scanKernalPfS_E4temp];
	add.s64 	%rd69, %rd67, %rd12;
	ld.f32 	%f32, [%rd69];
	add.s64 	%rd71, %rd66, %rd9;
	st.global.f32 	[%rd71], %f32;
	cvt.f64.f32 	%fd1, %f32;
	st.local.f64 	[%rd1], %fd1;
	mov.u64 	%rd72, $str$1;
	cvta.global.u64 	%rd73, %rd72;
	{ // callseq 2, 0
	.param .b64 param0;
	st.param.b64 	[param0], %rd73;
	.param .b64 param1;
	st.param.b64 	[param1], %rd5;
	.param .b32 retval0;
	call.uni (retval0), 
	vprintf, 
	(
	param0, 
	param1
	);
	ld.param.b32 	%r18, [retval0];
	} // callseq 2
	ret;

}
	// .globl	_Z9finalScanPfS_
.visible .entry _Z9finalScanPfS_(
	.param .u64 .ptr .align 1 _Z9finalScanPfS__param_0,
	.param .u64 .ptr .align 1 _Z9finalScanPfS__param_1
)
{
	.local .align 8 .b8 	__local_depot1[8];
	.reg .b64 	%SP;
	.reg .b64 	%SPL;
	.reg .pred 	%p<2>;
	.reg .b32 	%r<11>;
	.reg .b32 	%f<5>;
	.reg .b64 	%rd<16>;
	.reg .b64 	%fd<2>;

	mov.u64 	%SPL, __local_depot1;
	cvta.local.u64 	%SP, %SPL;
	ld.param.u64 	%rd2, [_Z9finalScanPfS__param_0];
	ld.param.u64 	%rd3, [_Z9finalScanPfS__param_1];
	add.u64 	%rd4, %SP, 0;
	add.u64 	%rd1, %SPL, 0;
	mov.u32 	%r3, %ntid.x;
	mov.u32 	%r1, %ctaid.x;
	mul.lo.s32 	%r2, %r3, %r1;
	st.local.u32 	[%rd1], %r3;
	mov.u64 	%rd5, $str;
	cvta.global.u64 	%rd6, %rd5;
	{ // callseq 3, 0
	.param .b64 param0;
	st.param.b64 	[param0], %rd6;
	.param .b64 param1;
	st.param.b64 	[param1], %rd4;
	.param .b32 retval0;
	call.uni (retval0), 
	vprintf, 
	(
	param0, 
	param1
	);
	ld.param.b32 	%r4, [retval0];
	} // callseq 3
	setp.eq.s32 	%p1, %r1, 0;
	@%p1 bra 	$L__BB1_2;
	cvta.to.global.u64 	%rd7, %rd2;
	cvta.to.global.u64 	%rd8, %rd3;
	mov.u32 	%r6, %tid.x;
	add.s32 	%r7, %r2, %r6;
	mul.wide.s32 	%rd9, %r7, 4;
	add.s64 	%rd10, %rd7, %rd9;
	ld.global.f32 	%f1, [%rd10];
	add.s32 	%r8, %r1, -1;
	mul.wide.u32 	%rd11, %r8, 4;
	add.s64 	%rd12, %rd8, %rd11;
	ld.global.f32 	%f2, [%rd12];
	add.f32 	%f3, %f1, %f2;
	st.global.f32 	[%rd10], %f3;
	ld.global.f32 	%f4, [%rd12];
	cvt.f64.f32 	%fd1, %f4;
	st.local.f64 	[%rd1], %fd1;
	mov.u64 	%rd13, $str$2;
	cvta.global.u64 	%rd14, %rd13;
	{ // callseq 4, 0
	.param .b64 param0;
	st.param.b64 	[param0], %rd14;
	.param .b64 param1;
	st.param.b64 	[param1], %rd4;
	.param .b32 retval0;
	call.uni (retval0), 
	vprintf, 
	(
	param0, 
	param1
	);
	ld.param.b32 	%r9, [retval0];
	} // callseq 4
	bar.sync 	0;
$L__BB1_2:
	bar.sync 	0;
	ret;

}


// ===== COMPILED SASS (sm_100) =====

	.target	sm_100

	.elftype	@"ET_EXEC"


//--------------------- .note.nv.tkinfo           --------------------------
	.section	.note.nv.tkinfo,"",@"SHT_NOTE"
	.sectionflags	@"SHF_NOTE_NV_TKINFO"
	.tkinfo
        /*0018*/ 	.word	0x00000002
        /*0030*/ 	.string	""
        /*0030*/ 	.string	"ptxas"
        /*0030*/ 	.string	"Cuda compilation tools, release 13.0, V13.0.88"
        /*0030*/ 	.string	"Build cuda_13.0.r13.0/compiler.36424714_0"
        /*0030*/ 	.string	"-arch sm_100 -m 64 "



//--------------------- .note.nv.cuinfo           --------------------------
	.section	.note.nv.cuinfo,"",@"SHT_NOTE"
	.sectionflags	@"SHF_NOTE_NV_CUINFO"
        /*0018*/ 	.short	0x0002
        /*001a*/ 	.short	0x0064
        /*001c*/ 	.short	0x0082
	.zero		2


//--------------------- .nv.info                  --------------------------
	.section	.nv.info,"",@"SHT_CUDA_INFO"
	.align	4


	//----- nvinfo : EIATTR_REGCOUNT
	.align		4
        /*0000*/ 	.byte	0x04, 0x2f
        /*0002*/ 	.short	(.L_4 - .L_3)
	.align		4
.L_3:
        /*0004*/ 	.word	index@(_Z10scanKernalPfS_)
        /*0008*/ 	.word	0x00000018


	//----- nvinfo : EIATTR_FRAME_SIZE
	.align		4
.L_4:
        /*000c*/ 	.byte	0x04, 0x11
        /*000e*/ 	.short	(.L_6 - .L_5)
	.align		4
.L_5:
        /*0010*/ 	.word	index@(_Z10scanKernalPfS_)
        /*0014*/ 	.word	0x00000008


	//----- nvinfo : EIATTR_REGCOUNT
	.align		4
.L_6:
        /*0018*/ 	.byte	0x04, 0x2f
        /*001a*/ 	.short	(.L_8 - .L_7)
	.align		4
.L_7:
        /*001c*/ 	.word	index@(_Z9finalScanPfS_)
        /*0020*/ 	.word	0x00000018


	//----- nvinfo : EIATTR_FRAME_SIZE
	.align		4
.L_8:
        /*0024*/ 	.byte	0x04, 0x11
        /*0026*/ 	.short	(.L_10 - .L_9)
	.align		4
.L_9:
        /*0028*/ 	.word	index@(_Z9finalScanPfS_)
        /*002c*/ 	.word	0x00000008


	//----- nvinfo : EIATTR_MIN_STACK_SIZE
	.align		4
.L_10:
        /*0030*/ 	.byte	0x04, 0x12
        /*0032*/ 	.short	(.L_12 - .L_11)
	.align		4
.L_11:
        /*0034*/ 	.word	index@(_Z9finalScanPfS_)
        /*0038*/ 	.word	0x00000008


	//----- nvinfo : EIATTR_MIN_STACK_SIZE
	.align		4
.L_12:
        /*003c*/ 	.byte	0x04, 0x12
        /*003e*/ 	.short	(.L_14 - .L_13)
	.align		4
.L_13:
        /*0040*/ 	.word	index@(_Z10scanKernalPfS_)
        /*0044*/ 	.word	0x00000008
.L_14:


//--------------------- .nv.compat                --------------------------
	.section	.nv.compat,"",@"SHT_CUDA_COMPAT_INFO"
	.align	4
        /*0000*/ 	.byte	0x02, 0x09, 0x00, 0x00, 0x02, 0x02, 0x01, 0x00, 0x02, 0x05, 0x05, 0x00, 0x03, 0x07, 0x01, 0x01
        /*0010*/ 	.byte	0x02, 0x03, 0x00, 0x00, 0x02, 0x06, 0x01, 0x00, 0x04, 0x0b, 0x08, 0x00, 0x09, 0x00, 0x00, 0x00
        /*0020*/ 	.byte	0x00, 0x00, 0x00, 0x00


//--------------------- .nv.info._Z9finalScanPfS_ --------------------------
	.section	.nv.info._Z9finalScanPfS_,"",@"SHT_CUDA_INFO"
	.sectionflags	@""
	.align	4


	//----- nvinfo : EIATTR_CUDA_API_VERSION
	.align		4
        /*0000*/ 	.byte	0x04, 0x37
        /*0002*/ 	.short	(.L_16 - .L_15)
.L_15:
        /*0004*/ 	.word	0x00000082


	//----- nvinfo : EIATTR_KPARAM_INFO
	.align		4
.L_16:
        /*0008*/ 	.byte	0x04, 0x17
        /*000a*/ 	.short	(.L_18 - .L_17)
.L_17:
        /*000c*/ 	.word	0x00000000
        /*0010*/ 	.short	0x0001
        /*0012*/ 	.short	0x0008
        /*0014*/ 	.byte	0x00, 0xf5, 0x21, 0x00


	//----- nvinfo : EIATTR_KPARAM_INFO
	.align		4
.L_18:
        /*0018*/ 	.byte	0x04, 0x17
        /*001a*/ 	.short	(.L_20 - .L_19)
.L_19:
        /*001c*/ 	.word	0x00000000
        /*0020*/ 	.short	0x0000
        /*0022*/ 	.short	0x0000
        /*0024*/ 	.byte	0x00, 0xf5, 0x21, 0x00


	//----- nvinfo : EIATTR_SPARSE_MMA_MASK
	.align		4
.L_20:
        /*0028*/ 	.byte	0x03, 0x50
        /*002a*/ 	.short	0x0000


	//----- nvinfo : EIATTR_MAXREG_COUNT
	.align		4
        /*002c*/ 	.byte	0x03, 0x1b
        /*002e*/ 	.short	0x00ff


	//----- nvinfo : EIATTR_NUM_BARRIERS
	.align		4
        /*0030*/ 	.byte	0x02, 0x4c
        /*0032*/ 	.byte	0x01
	.zero		1


	//----- nvinfo : EIATTR_EXTERNS
	.align		4
        /*0034*/ 	.byte	0x04, 0x0f
        /*0036*/ 	.short	(.L_22 - .L_21)


	//   ....[0]....
	.align		4
.L_21:
        /*0038*/ 	.word	index@(vprintf)


	//----- nvinfo : EIATTR_MERCURY_ISA_VERSION
	.align		4
.L_22:
        /*003c*/ 	.byte	0x03, 0x5f
        /*003e*/ 	.short	0x0101


	//----- nvinfo : EIATTR_VRC_CTA_INIT_COUNT
	.align		4
        /*0040*/ 	.byte	0x02, 0x4a
	.zero		1
	.zero		1


	//----- nvinfo : EIATTR_SYSCALL_OFFSETS
	.align		4
        /*0044*/ 	.byte	0x04, 0x46
        /*0046*/ 	.short	(.L_24 - .L_23)


	//   ....[0]....
.L_23:
        /*0048*/ 	.word	0x00000120


	//   ....[1]....
        /*004c*/ 	.word	0x000002b0


	//----- nvinfo : EIATTR_EXIT_INSTR_OFFSETS
	.align		4
.L_24:
        /*0050*/ 	.byte	0x04, 0x1c
        /*0052*/ 	.short	(.L_26 - .L_25)


	//   ....[0]....
.L_25:
        /*0054*/ 	.word	0x00000300


	//----- nvinfo : EIATTR_CBANK_PARAM_SIZE
	.align		4
.L_26:
        /*0058*/ 	.byte	0x03, 0x19
        /*005a*/ 	.short	0x0010


	//----- nvinfo : EIATTR_PARAM_CBANK
	.align		4
        /*005c*/ 	.byte	0x04, 0x0a
        /*005e*/ 	.short	(.L_28 - .L_27)
	.align		4
.L_27:
        /*0060*/ 	.word	index@(.nv.constant0._Z9finalScanPfS_)
        /*0064*/ 	.short	0x0380
        /*0066*/ 	.short	0x0010


	//----- nvinfo : EIATTR_SW_WAR
	.align		4
.L_28:
        /*0068*/ 	.byte	0x04, 0x36
        /*006a*/ 	.short	(.L_30 - .L_29)
.L_29:
        /*006c*/ 	.word	0x00000008
.L_30:


//--------------------- .nv.info._Z10scanKernalPfS_ --------------------------
	.section	.nv.info._Z10scanKernalPfS_,"",@"SHT_CUDA_INFO"
	.sectionflags	@""
	.align	4


	//----- nvinfo : EIATTR_CUDA_API_VERSION
	.align		4
        /*0000*/ 	.byte	0x04, 0x37
        /*0002*/ 	.short	(.L_32 - .L_31)
.L_31:
        /*0004*/ 	.word	0x00000082


	//----- nvinfo : EIATTR_KPARAM_INFO
	.align		4
.L_32:
        /*0008*/ 	.byte	0x04, 0x17
        /*000a*/ 	.short	(.L_34 - .L_33)
.L_33:
        /*000c*/ 	.word	0x00000000
        /*0010*/ 	.short	0x0001
        /*0012*/ 	.short	0x0008
        /*0014*/ 	.byte	0x00, 0xf5, 0x21, 0x00


	//----- nvinfo : EIATTR_KPARAM_INFO
	.align		4
.L_34:
        /*0018*/ 	.byte	0x04, 0x17
        /*001a*/ 	.short	(.L_36 - .L_35)
.L_35:
        /*001c*/ 	.word	0x00000000
        /*0020*/ 	.short	0x0000
        /*0022*/ 	.short	0x0000
        /*0024*/ 	.byte	0x00, 0xf5, 0x21, 0x00


	//----- nvinfo : EIATTR_SPARSE_MMA_MASK
	.align		4
.L_36:
        /*0028*/ 	.byte	0x03, 0x50
        /*002a*/ 	.short	0x0000


	//----- nvinfo : EIATTR_MAXREG_COUNT
	.align		4
        /*002c*/ 	.byte	0x03, 0x1b
        /*002e*/ 	.short	0x00ff


	//----- nvinfo : EIATTR_NUM_BARRIERS
	.align		4
        /*0030*/ 	.byte	0x02, 0x4c
        /*0032*/ 	.byte	0x01
	.zero		1


	//----- nvinfo : EIATTR_EXTERNS
	.align		4
        /*0034*/ 	.byte	0x04, 0x0f
        /*0036*/ 	.short	(.L_38 - .L_37)


	//   ....[0]....
	.align		4
.L_37:
        /*0038*/ 	.word	index@(vprintf)


	//   ....[1]....
	.align		4
        /*003c*/ 	.word	index@(malloc)


	//----- nvinfo : EIATTR_MERCURY_ISA_VERSION
	.align		4
.L_38:
        /*0040*/ 	.byte	0x03, 0x5f
        /*0042*/ 	.short	0x0101


	//----- nvinfo : EIATTR_VRC_CTA_INIT_COUNT
	.align		4
        /*0044*/ 	.byte	0x02, 0x4a
	.zero		1
	.zero		1


	//----- nvinfo : EIATTR_SYSCALL_OFFSETS
	.align		4
        /*0048*/ 	.byte	0x04, 0x46
        /*004a*/ 	.short	(.L_40 - .L_39)


	//   ....[0]....
.L_39:
        /*004c*/ 	.word	0x00000110


	//   ....[1]....
        /*0050*/ 	.word	0x00000280


	//   ....[2]....
        /*0054*/ 	.word	0x00000a70


	//----- nvinfo : EIATTR_EXIT_INSTR_OFFSETS
	.align		4
.L_40:
        /*0058*/ 	.byte	0x04, 0x1c
        /*005a*/ 	.short	(.L_42 - .L_41)


	//   ....[0]....
.L_41:
        /*005c*/ 	.word	0x00000a80


	//----- nvinfo : EIATTR_CBANK_PARAM_SIZE
	.align		4
.L_42:
        /*0060*/ 	.byte	0x03, 0x19
        /*0062*/ 	.short	0x0010


	//----- nvinfo : EIATTR_PARAM_CBANK
	.align		4
        /*0064*/ 	.byte	0x04, 0x0a
        /*0066*/ 	.short	(.L_44 - .L_43)
	.align		4
.L_43:
        /*0068*/ 	.word	index@(.nv.constant0._Z10scanKernalPfS_)
        /*006c*/ 	.short	0x0380
        /*006e*/ 	.short	0x0010


	//----- nvinfo : EIATTR_SW_WAR
	.align		4
.L_44:
        /*0070*/ 	.byte	0x04, 0x36
        /*0072*/ 	.short	(.L_46 - .L_45)
.L_45:
        /*0074*/ 	.word	0x00000008
.L_46:


//--------------------- .nv.callgraph             --------------------------
	.section	.nv.callgraph,"",@"SHT_CUDA_CALLGRAPH"
	.align	4
	.sectionentsize	8
	.align		4
        /*0000*/ 	.word	0x00000000
	.align		4
        /*0004*/ 	.word	0xffffffff
	.align		4
        /*0008*/ 	.word	index@(_Z9finalScanPfS_)
	.align		4
        /*000c*/ 	.word	index@(vprintf)
	.align		4
        /*0010*/ 	.word	index@(_Z10scanKernalPfS_)
	.align		4
        /*0014*/ 	.word	index@(vprintf)
	.align		4
        /*0018*/ 	.word	index@(_Z10scanKernalPfS_)
	.align		4
        /*001c*/ 	.word	index@(malloc)
	.align		4
        /*0020*/ 	.word	0x00000000
	.align		4
        /*0024*/ 	.word	0xfffffffe
	.align		4
        /*0028*/ 	.word	0x00000000
	.align		4
        /*002c*/ 	.word	0xfffffffd
	.align		4
        /*0030*/ 	.word	0x00000000
	.align		4
        /*0034*/ 	.word	0xfffffffc


//--------------------- .nv.constant4             --------------------------
	.section	.nv.constant4,"a",@progbits
	.align	8
	.align		8
.nv.constant4:
        /*0000*/ 	.dword	vprintf
	.align		8
        /*0008*/ 	.dword	$str
	.align		8
        /*0010*/ 	.dword	$str$1
	.align		8
        /*0018*/ 	.dword	$str$2
	.align		8
        /*0020*/ 	.dword	malloc


//--------------------- .text._Z9finalScanPfS_    --------------------------
	.section	.text._Z9finalScanPfS_,"ax",@progbits
	.align	128
        .global         _Z9finalScanPfS_
        .type           _Z9finalScanPfS_,@function
        .size           _Z9finalScanPfS_,(.L_x_8 - _Z9finalScanPfS_)
        .other          _Z9finalScanPfS_,@"STO_CUDA_ENTRY STV_DEFAULT"
_Z9finalScanPfS_:
.text._Z9finalScanPfS_:
[----:B------:R-:W0:Y:S01]  /*0000*/  LDC R1, c[0x0][0x37c] ;  /* 0x0000df00ff017b82 */ /* 0x000e220000000800 */
[----:B------:R-:W1:Y:S07]  /*0010*/  LDCU UR5, c[0x0][0x2fc] ;  /* 0x00005f80ff0577ac */ /* 0x000e6e0008000800 */
[----:B------:R-:W2:Y:S01]  /*0020*/  LDC R0, c[0x0][0x360] ;  /* 0x0000d800ff007b82 */ /* 0x000ea20000000800 */
[----:B------:R-:W3:Y:S01]  /*0030*/  S2R R19, SR_CTAID.X ;  /* 0x0000000000137919 */ /* 0x000ee20000002500 */
[----:B0-----:R-:W-:Y:S01]  /*0040*/  VIADD R1, R1, 0xfffffff8 ;  /* 0xfffffff801017836 */ /* 0x001fe20000000000 */
[----:B------:R-:W0:Y:S01]  /*0050*/  LDCU UR4, c[0x0][0x2f8] ;  /* 0x00005f00ff0477ac */ /* 0x000e220008000800 */
[----:B------:R-:W-:Y:S01]  /*0060*/  MOV R2, 0x0 ;  /* 0x0000000000027802 */ /* 0x000fe20000000f00 */
[----:B------:R-:W4:Y:S03]  /*0070*/  LDCU.64 UR6, c[0x4][0x8] ;  /* 0x01000100ff0677ac */ /* 0x000f260008000a00 */
[----:B------:R0:W3:Y:S02]  /*0080*/  LDC.64 R8, c[0x4][R2] ;  /* 0x0100000002087b82 */ /* 0x0000e40000000a00 */
[----:B0-----:R-:W-:Y:S01]  /*0090*/  IADD3 R16, P0, PT, R1, UR4, RZ ;  /* 0x0000000401107c10 */ /* 0x001fe2000ff1e0ff */
[----:B--2---:R0:W-:Y:S03]  /*00a0*/  STL [R1], R0 ;  /* 0x0000000001007387 */ /* 0x0041e60000100800 */
[----:B-1----:R-:W-:Y:S01]  /*00b0*/  IADD3.X R17, PT, PT, RZ, UR5, RZ, P0, !PT ;  /* 0x00000005ff117c10 */ /* 0x002fe200087fe4ff */
[----:B----4-:R-:W-:Y:S01]  /*00c0*/  IMAD.U32 R4, RZ, RZ, UR6 ;  /* 0x00000006ff047e24 */ /* 0x010fe2000f8e00ff */
[----:B------:R-:W-:Y:S01]  /*00d0*/  MOV R6, R16 ;  /* 0x0000001000067202 */ /* 0x000fe20000000f00 */
[----:B------:R-:W-:-:S02]  /*00e0*/  IMAD.U32 R5, RZ, RZ, UR7 ;  /* 0x00000007ff057e24 */ /* 0x000fc4000f8e00ff */
[----:B------:R-:W-:Y:S02]  /*00f0*/  IMAD.MOV.U32 R7, RZ, RZ, R17 ;  /* 0x000000ffff077224 */ /* 0x000fe400078e0011 */
[----:B0--3--:R-:W-:-:S07]  /*0100*/  IMAD R18, R0, R19, RZ ;  /* 0x0000001300127224 */ /* 0x009fce00078e02ff */
[----:B------:R-:W-:-:S07]  /*0110*/  LEPC R20, `(.L_x_0) ;  /* 0x000000001014794e */ /* 0x000fce0000000000 */
[----:B------:R-:W-:Y:S05]  /*0120*/  CALL.ABS.NOINC R8 ;  /* 0x0000000008007343 */ /* 0x000fea0003c00000 */
.L_x_0:
[----:B------:R-:W-:-:S13]  /*0130*/  ISETP.NE.AND P0, PT, R19, RZ, PT ;  /* 0x000000ff1300720c */ /* 0x000fda0003f05270 */
[----:B------:R-:W-:Y:S05]  /*0140*/  @!P0 BRA `(.L_x_1) ;  /* 0x0000000000648947 */ /* 0x000fea0003800000 */
[----:B------:R-:W0:Y:S01]  /*0150*/  S2R R3, SR_TID.X ;  /* 0x0000000000037919 */ /* 0x000e220000002100 */
[----:B------:R-:W1:Y:S01]  /*0160*/  LDC.64 R10, c[0x0][0x388] ;  /* 0x0000e200ff0a7b82 */ /* 0x000e620000000a00 */
[----:B------:R-:W2:Y:S01]  /*0170*/  LDCU.64 UR4, c[0x0][0x358] ;  /* 0x00006b00ff0477ac */ /* 0x000ea20008000a00 */
[----:B------:R-:W-:-:S06]  /*0180*/  IADD3 R19, PT, PT, R19, -0x1, RZ ;  /* 0xffffffff13137810 */ /* 0x000fcc0007ffe0ff */
[----:B------:R-:W3:Y:S01]  /*0190*/  LDC.64 R8, c[0x0][0x380] ;  /* 0x0000e000ff087b82 */ /* 0x000ee20000000a00 */
[----:B-1----:R-:W-:-:S05]  /*01a0*/  IMAD.WIDE.U32 R10, R19, 0x4, R10 ;  /* 0x00000004130a7825 */ /* 0x002fca00078e000a */
[----:B--2---:R-:W2:Y:S01]  /*01b0*/  LDG.E R0, desc[UR4][R10.64] ;  /* 0x000000040a007981 */ /* 0x004ea2000c1e1900 */
[----:B0-----:R-:W-:-:S04]  /*01c0*/  IMAD.IADD R3, R18, 0x1, R3 ;  /* 0x0000000112037824 */ /* 0x001fc800078e0203 */
[----:B---3--:R-:W-:-:S05]  /*01d0*/  IMAD.WIDE R8, R3, 0x4, R8 ;  /* 0x0000000403087825 */ /* 0x008fca00078e0208 */
[----:B------:R-:W2:Y:S02]  /*01e0*/  LDG.E R3, desc[UR4][R8.64] ;  /* 0x0000000408037981 */ /* 0x000ea4000c1e1900 */
[----:B--2---:R-:W-:-:S05]  /*01f0*/  FADD R3, R3, R0 ;  /* 0x0000000003037221 */ /* 0x004fca0000000000 */
[----:B------:R0:W-:Y:S04]  /*0200*/  STG.E desc[UR4][R8.64], R3 ;  /* 0x0000000308007986 */ /* 0x0001e8000c101904 */
[----:B------:R-:W2:Y:S01]  /*0210*/  LDG.E R0, desc[UR4][R10.64] ;  /* 0x000000040a007981 */ /* 0x000ea2000c1e1900 */
[----:B------:R0:W1:Y:S01]  /*0220*/  LDC.64 R14, c[0x4][R2] ;  /* 0x01000000020e7b82 */ /* 0x0000620000000a00 */
[----:B------:R-:W3:Y:S01]  /*0230*/  LDCU.64 UR4, c[0x4][0x18] ;  /* 0x01000300ff0477ac */ /* 0x000ee20008000a00 */
[----:B------:R-:W-:Y:S02]  /*0240*/  MOV R6, R16 ;  /* 0x0000001000067202 */ /* 0x000fe40000000f00 */
[----:B------:R-:W-:Y:S02]  /*0250*/  MOV R7, R17 ;  /* 0x0000001100077202 */ /* 0x000fe40000000f00 */
[----:B---3--:R-:W-:Y:S01]  /*0260*/  MOV R4, UR4 ;  /* 0x0000000400047c02 */ /* 0x008fe20008000f00 */
[----:B------:R-:W-:Y:S01]  /*0270*/  IMAD.U32 R5, RZ, RZ, UR5 ;  /* 0x00000005ff057e24 */ /* 0x000fe2000f8e00ff */
[----:B--2---:R-:W2:Y:S02]  /*0280*/  F2F.F64.F32 R12, R0 ;  /* 0x00000000000c7310 */ /* 0x004ea40000201800 */
[----:B-12---:R0:W-:Y:S04]  /*0290*/  STL.64 [R1], R12 ;  /* 0x0000000c01007387 */ /* 0x0061e80000100a00 */
[----:B------:R-:W-:-:S07]  /*02a0*/  LEPC R20, `(.L_x_2) ;  /* 0x000000001014794e */ /* 0x000fce0000000000 */
[----:B0-----:R-:W-:Y:S05]  /*02b0*/  CALL.ABS.NOINC R14 ;  /* 0x000000000e007343 */ /* 0x001fea0003c00000 */
.L_x_2:
[----:B------:R-:W-:Y:S05]  /*02c0*/  WARPSYNC.ALL ;  /* 0x0000000000007948 */ /* 0x000fea0003800000 */
[----:B------:R-:W-:Y:S06]  /*02d0*/  BAR.SYNC.DEFER_BLOCKING 0x0 ;  /* 0x0000000000007b1d */ /* 0x000fec0000010000 */
.L_x_1:
[----:B------:R-:W-:Y:S05]  /*02e0*/  WARPSYNC.ALL ;  /* 0x0000000000007948 */ /* 0x000fea0003800000 */
[----:B------:R-:W-:Y:S06]  /*02f0*/  BAR.SYNC.DEFER_BLOCKING 0x0 ;  /* 0x0000000000007b1d */ /* 0x000fec0000010000 */
[----:B------:R-:W-:Y:S05]  /*0300*/  EXIT ;  /* 0x000000000000794d */ /* 0x000fea0003800000 */
.L_x_3:
[----:B------:R-:W-:-:S00]  /*0310*/  BRA `(.L_x_3) ;  /* 0xfffffffc00fc7947 */ /* 0x000fc0000383ffff */
[----:B------:R-:W-:-:S00]  /*0320*/  NOP ;  /* 0x0000000000007918 */ /* 0x000fc00000000000 */
        /* <DEDUP_REMOVED lines=13> */
.L_x_8:


//--------------------- .text._Z10scanKernalPfS_  --------------------------
	.section	.text._Z10scanKernalPfS_,"ax",@progbits
	.align	128
        .global         _Z10scanKernalPfS_
        .type           _Z10scanKernalPfS_,@function
        .size           _Z10scanKernalPfS_,(.L_x_9 - _Z10scanKernalPfS_)
        .other          _Z10scanKernalPfS_,@"STO_CUDA_ENTRY STV_DEFAULT"
_Z10scanKernalPfS_:
.text._Z10scanKernalPfS_:
[----:B------:R-:W0:Y:S01]  /*0000*/  LDC R1, c[0x0][0x37c] ;  /* 0x0000df00ff017b82 */ /* 0x000e220000000800 */
[----:B------:R-:W1:Y:S01]  /*0010*/  S2R R17, SR_TID.X ;  /* 0x0000000000117919 */ /* 0x000e620000002100 */
[----:B------:R-:W2:Y:S06]  /*0020*/  LDCU UR5, c[0x0][0x2fc] ;  /* 0x00005f80ff0577ac */ /* 0x000eac0008000800 */
[----:B------:R-:W1:Y:S01]  /*0030*/  S2UR UR6, SR_CTAID.X ;  /* 0x00000000000679c3 */ /* 0x000e620000002500 */
[----:B------:R-:W-:-:S07]  /*0040*/  MOV R0, 0x20 ;  /* 0x0000002000007802 */ /* 0x000fce0000000f00 */
[----:B------:R-:W-:Y:S01]  /*0050*/  BAR.SYNC.DEFER_BLOCKING 0x0 ;  /* 0x0000000000007b1d */ /* 0x000fe20000010000 */
[----:B0-----:R-:W-:Y:S01]  /*0060*/  IADD3 R1, PT, PT, R1, -0x8, RZ ;  /* 0xfffffff801017810 */ /* 0x001fe20007ffe0ff */
[----:B------:R-:W-:-:S06]  /*0070*/  HFMA2 R5, -RZ, RZ, 0, 0 ;  /* 0x00000000ff057431 */ /* 0x000fcc00000001ff */
[----:B------:R-:W1:Y:S01]  /*0080*/  LDC R18, c[0x0][0x360] ;  /* 0x0000d800ff127b82 */ /* 0x000e620000000800 */
[----:B------:R-:W0:Y:S01]  /*0090*/  LDCU UR4, c[0x0][0x2f8] ;  /* 0x00005f00ff0477ac */ /* 0x000e220008000800 */
[----:B------:R-:W3:Y:S06]  /*00a0*/  LDCU.64 UR36, c[0x0][0x358] ;  /* 0x00006b00ff2477ac */ /* 0x000eec0008000a00 */
[----:B------:R4:W3:Y:S01]  /*00b0*/  LDC.64 R6, c[0x4][R0] ;  /* 0x0100000000067b82 */ /* 0x0008e20000000a00 */
[----:B0-----:R-:W-:-:S04]  /*00c0*/  IADD3 R2, P0, PT, R1, UR4, RZ ;  /* 0x0000000401027c10 */ /* 0x001fc8000ff1e0ff */
[----:B--2---:R-:W-:Y:S01]  /*00d0*/  IADD3.X R16, PT, PT, RZ, UR5, RZ, P0, !PT ;  /* 0x00000005ff107c10 */ /* 0x004fe200087fe4ff */
[C---:B-1----:R-:W-:Y:S01]  /*00e0*/  IMAD R19, R18.reuse, UR6, R17 ;  /* 0x0000000612137c24 */ /* 0x042fe2000f8e0211 */
[----:B----4-:R-:W-:-:S07]  /*00f0*/  SHF.L.U32 R4, R18, 0x2, RZ ;  /* 0x0000000212047819 */ /* 0x010fce00000006ff */
[----:B------:R-:W-:-:S07]  /*0100*/  LEPC R20, `(.L_x_4) ;  /* 0x000000001014794e */ /* 0x000fce0000000000 */
[----:B---3--:R-:W-:Y:S05]  /*0110*/  CALL.ABS.NOINC R6 ;  /* 0x0000000006007343 */ /* 0x008fea0003c00000 */
.L_x_4:
[----:B------:R-:W0:Y:S01]  /*0120*/  S2R R0, SR_CgaCtaId ;  /* 0x0000000000007919 */ /* 0x000e220000008800 */
[----:B------:R-:W-:Y:S01]  /*0130*/  MOV R3, 0x400 ;  /* 0x0000040000037802 */ /* 0x000fe20000000f00 */
[----:B------:R-:W1:Y:S01]  /*0140*/  LDC.64 R6, c[0x0][0x380] ;  /* 0x0000e000ff067b82 */ /* 0x000e620000000a00 */
[----:B------:R-:W-:Y:S05]  /*0150*/  WARPSYNC.ALL ;  /* 0x0000000000007948 */ /* 0x000fea0003800000 */
[----:B------:R-:W-:Y:S01]  /*0160*/  MOV R8, 0x0 ;  /* 0x0000000000087802 */ /* 0x000fe20000000f00 */
[----:B------:R-:W2:Y:S01]  /*0170*/  LDCU.64 UR4, c[0x4][0x8] ;  /* 0x01000100ff0477ac */ /* 0x000ea20008000a00 */
[----:B-1----:R-:W-:Y:S01]  /*0180*/  IMAD.WIDE R6, R19, 0x4, R6 ;  /* 0x0000000413067825 */ /* 0x002fe200078e0206 */
[----:B0-----:R-:W-:-:S05]  /*0190*/  LEA R3, R0, R3, 0x18 ;  /* 0x0000000300037211 */ /* 0x001fca00078ec0ff */
[----:B------:R2:W-:Y:S01]  /*01a0*/  STS.64 [R3], R4 ;  /* 0x0000000403007388 */ /* 0x0005e20000000a00 */
[----:B------:R-:W-:Y:S06]  /*01b0*/  BAR.SYNC.DEFER_BLOCKING 0x0 ;  /* 0x0000000000007b1d */ /* 0x000fec0000010000 */
[----:B------:R0:W3:Y:S02]  /*01c0*/  LDG.E R0, desc[UR36][R6.64] ;  /* 0x0000002406007981 */ /* 0x0000e4000c1e1900 */
[----:B------:R-:W1:Y:S01]  /*01d0*/  LDC.64 R8, c[0x4][R8] ;  /* 0x0100000008087b82 */ /* 0x000e620000000a00 */
[----:B--2---:R-:W-:Y:S01]  /*01e0*/  IMAD.U32 R4, RZ, RZ, UR4 ;  /* 0x00000004ff047e24 */ /* 0x004fe2000f8e00ff */
[----:B------:R-:W-:Y:S01]  /*01f0*/  MOV R5, UR5 ;  /* 0x0000000500057c02 */ /* 0x000fe20008000f00 */
[----:B------:R-:W2:Y:S01]  /*0200*/  LDS.64 R10, [R3] ;  /* 0x00000000030a7984 */ /* 0x000ea20000000a00 */
[----:B0-----:R-:W-:-:S02]  /*0210*/  MOV R6, R2 ;  /* 0x0000000200067202 */ /* 0x001fc40000000f00 */
[----:B------:R-:W-:Y:S01]  /*0220*/  MOV R7, R16 ;  /* 0x0000001000077202 */ /* 0x000fe20000000f00 */
[----:B--2---:R-:W-:-:S05]  /*0230*/  IMAD.WIDE.U32 R10, R17, 0x4, R10 ;  /* 0x00000004110a7825 */ /* 0x004fca00078e000a */
[----:B---3--:R0:W-:Y:S04]  /*0240*/  ST.E desc[UR36][R10.64], R0 ;  /* 0x000000000a007985 */ /* 0x0081e8000c101924 */
[----:B------:R0:W-:Y:S01]  /*0250*/  STL [R1], R18 ;  /* 0x0000001201007387 */ /* 0x0001e20000100800 */
[----:B-1----:R-:W-:Y:S06]  /*0260*/  BAR.SYNC.DEFER_BLOCKING 0x0 ;  /* 0x0000000000007b1d */ /* 0x002fec0000010000 */
[----:B------:R-:W-:-:S07]  /*0270*/  LEPC R20, `(.L_x_5) ;  /* 0x000000001014794e */ /* 0x000fce0000000000 */
[----:B0-----:R-:W-:Y:S05]  /*0280*/  CALL.ABS.NOINC R8 ;  /* 0x0000000008007343 */ /* 0x001fea0003c00000 */
.L_x_5:
[----:B------:R-:W0:Y:S01]  /*0290*/  S2R R3, SR_CgaCtaId ;  /* 0x0000000000037919 */ /* 0x000e220000008800 */
[----:B------:R-:W-:Y:S02]  /*02a0*/  ISETP.NE.AND P0, PT, R17, RZ, PT ;  /* 0x000000ff1100720c */ /* 0x000fe40003f05270 */
[----:B------:R-:W-:-:S11]  /*02b0*/  MOV R4, 0x400 ;  /* 0x0000040000047802 */ /* 0x000fd60000000f00 */
[----:B------:R-:W-:Y:S01]  /*02c0*/  @P0 VIADD R9, R17, 0xffffffff ;  /* 0xffffffff11090836 */ /* 0x000fe20000000000 */
[----:B0-----:R-:W-:-:S05]  /*02d0*/  LEA R4, R3, R4, 0x18 ;  /* 0x0000000403047211 */ /* 0x001fca00078ec0ff */
[----:B------:R-:W0:Y:S02]  /*02e0*/  @P0 LDS.64 R6, [R4] ;  /* 0x0000000004060984 */ /* 0x000e240000000a00 */
[----:B0-----:R-:W-:-:S04]  /*02f0*/  @P0 IMAD.WIDE.U32 R8, R9, 0x4, R6 ;  /* 0x0000000409080825 */ /* 0x001fc800078e0006 */
[C---:B------:R-:W-:Y:S02]  /*0300*/  @P0 IMAD.WIDE.U32 R6, R17.reuse, 0x4, R6 ;  /* 0x0000000411060825 */ /* 0x040fe400078e0006 */
[----:B------:R-:W2:Y:S04]  /*0310*/  @P0 LD.E R8, desc[UR36][R8.64] ;  /* 0x0000002408080980 */ /* 0x000ea8000c101900 */
[----:B------:R-:W2:Y:S01]  /*0320*/  @P0 LD.E R3, desc[UR36][R6.64] ;  /* 0x0000002406030980 */ /* 0x000ea2000c101900 */
[----:B------:R-:W-:Y:S05]  /*0330*/  WARPSYNC.ALL ;  /* 0x0000000000007948 */ /* 0x000fea0003800000 */
[----:B------:R-:W-:Y:S01]  /*0340*/  ISETP.GE.U32.AND P1, PT, R17, 0x2, PT ;  /* 0x000000021100780c */ /* 0x000fe20003f26070 */
[----:B------:R-:W0:-:S12]  /*0350*/  LDCU.64 UR4, c[0x4][0x10] ;  /* 0x01000200ff0477ac */ /* 0x000e180008000a00 */
[----:B------:R-:W-:Y:S01]  /*0360*/  @P1 IADD3 R13, PT, PT, R17, -0x2, RZ ;  /* 0xfffffffe110d1810 */ /* 0x000fe20007ffe0ff */
[----:B--2---:R-:W-:-:S05]  /*0370*/  @P0 FADD R3, R8, R3 ;  /* 0x0000000308030221 */ /* 0x004fca0000000000 */
[----:B------:R-:W-:Y:S01]  /*0380*/  @P0 ST.E desc[UR36][R6.64], R3 ;  /* 0x0000000306000985 */ /* 0x000fe2000c101924 */
[----:B------:R-:W-:Y:S06]  /*0390*/  BAR.SYNC.DEFER_BLOCKING 0x0 ;  /* 0x0000000000007b1d */ /* 0x000fec0000010000 */
[----:B------:R-:W1:Y:S02]  /*03a0*/  @P1 LDS.64 R10, [R4] ;  /* 0x00000000040a1984 */ /* 0x000e640000000a00 */
[----:B-1----:R-:W-:-:S04]  /*03b0*/  @P1 IMAD.WIDE.U32 R12, R13, 0x4, R10 ;  /* 0x000000040d0c1825 */ /* 0x002fc800078e000a */
[C---:B------:R-:W-:Y:S02]  /*03c0*/  @P1 IMAD.WIDE.U32 R10, R17.reuse, 0x4, R10 ;  /* 0x00000004110a1825 */ /* 0x040fe400078e000a */
[----:B------:R-:W2:Y:S04]  /*03d0*/  @P1 LD.E R12, desc[UR36][R12.64] ;  /* 0x000000240c0c1980 */ /* 0x000ea8000c101900 */
[----:B------:R-:W2:Y:S01]  /*03e0*/  @P1 LD.E R5, desc[UR36][R10.64] ;  /* 0x000000240a051980 */ /* 0x000ea2000c101900 */
[----:B------:R-:W-:-:S13]  /*03f0*/  ISETP.GE.U32.AND P0, PT, R17, 0x4, PT ;  /* 0x000000041100780c */ /* 0x000fda0003f06070 */
        /* <DEDUP_REMOVED lines=20> */
[----:B------:R-:W-:Y:S02]  /*0540*/  @P0 VIADD R9, R17, 0xfffffff0 ;  /* 0xfffffff011090836 */ /* 0x000fe40000000000 */
        /* <DEDUP_REMOVED lines=50> */
[----:B--2---:R-:W-:Y:S02]  /*0870*/  @P0 FADD R3, R8, R3 ;  /* 0x0000000308030221 */ /* 0x004fe40000000000 */
[----:B------:R-:W1:Y:S03]  /*0880*/  LDC.64 R8, c[0x0][0x388] ;  /* 0x0000e200ff087b82 */ /* 0x000e660000000a00 */
[----:B------:R-:W-:Y:S05]  /*0890*/  @P0 ST.E desc[UR36][R6.64], R3 ;  /* 0x0000000306000985 */ /* 0x000fea000c101924 */
[----:B------:R-:W-:Y:S06]  /*08a0*/  BAR.SYNC.DEFER_BLOCKING 0x0 ;  /* 0x0000000000007b1d */ /* 0x000fec0000010000 */
[----:B------:R-:W2:Y:S02]  /*08b0*/  @P1 LDS.64 R10, [R4] ;  /* 0x00000000040a1984 */ /* 0x000ea40000000a00 */
[----:B--2---:R-:W-:-:S04]  /*08c0*/  @P1 IMAD.WIDE.U32 R12, R13, 0x4, R10 ;  /* 0x000000040d0c1825 */ /* 0x004fc800078e000a */
[----:B------:R-:W-:Y:S02]  /*08d0*/  @P1 IMAD.WIDE.U32 R10, R17, 0x4, R10 ;  /* 0x00000004110a1825 */ /* 0x000fe400078e000a */
[----:B------:R-:W2:Y:S04]  /*08e0*/  @P1 LD.E R12, desc[UR36][R12.64] ;  /* 0x000000240c0c1980 */ /* 0x000ea8000c101900 */
[----:B------:R-:W2:Y:S02]  /*08f0*/  @P1 LD.E R5, desc[UR36][R10.64] ;  /* 0x000000240a051980 */ /* 0x000ea4000c101900 */
[----:B--2---:R-:W-:-:S05]  /*0900*/  @P1 FADD R5, R12, R5 ;  /* 0x000000050c051221 */ /* 0x004fca0000000000 */
[----:B------:R-:W-:Y:S01]  /*0910*/  @P1 ST.E desc[UR36][R10.64], R5 ;  /* 0x000000050a001985 */ /* 0x000fe2000c101924 */
[----:B------:R-:W-:Y:S08]  /*0920*/  BAR.SYNC.DEFER_BLOCKING 0x0 ;  /* 0x0000000000007b1d */ /* 0x000ff00000010000 */
[----:B------:R-:W-:Y:S08]  /*0930*/  BAR.SYNC.DEFER_BLOCKING 0x0 ;  /* 0x0000000000007b1d */ /* 0x000ff00000010000 */
[----:B------:R-:W-:Y:S08]  /*0940*/  BAR.SYNC.DEFER_BLOCKING 0x0 ;  /* 0x0000000000007b1d */ /* 0x000ff00000010000 */
[----:B------:R-:W-:Y:S08]  /*0950*/  BAR.SYNC.DEFER_BLOCKING 0x0 ;  /* 0x0000000000007b1d */ /* 0x000ff00000010000 */
[----:B------:R-:W-:Y:S08]  /*0960*/  BAR.SYNC.DEFER_BLOCKING 0x0 ;  /* 0x0000000000007b1d */ /* 0x000ff00000010000 */
[----:B------:R-:W-:Y:S08]  /*0970*/  BAR.SYNC.DEFER_BLOCKING 0x0 ;  /* 0x0000000000007b1d */ /* 0x000ff00000010000 */
[----:B------:R-:W-:Y:S06]  /*0980*/  BAR.SYNC.DEFER_BLOCKING 0x0 ;  /* 0x0000000000007b1d */ /* 0x000fec0000010000 */
[----:B------:R-:W2:Y:S02]  /*0990*/  LDS.64 R6, [R4] ;  /* 0x0000000004067984 */ /* 0x000ea40000000a00 */
[----:B--2---:R-:W-:-:S05]  /*09a0*/  IMAD.WIDE.U32 R6, R17, 0x4, R6 ;  /* 0x0000000411067825 */ /* 0x004fca00078e0006 */
[----:B------:R2:W3:Y:S01]  /*09b0*/  LD.E R0, desc[UR36][R6.64] ;  /* 0x0000002406007980 */ /* 0x0004e2000c101900 */
[----:B-1----:R-:W-:Y:S01]  /*09c0*/  IMAD.WIDE R8, R19, 0x4, R8 ;  /* 0x0000000413087825 */ /* 0x002fe200078e0208 */
[----:B------:R-:W-:Y:S02]  /*09d0*/  MOV R3, 0x0 ;  /* 0x0000000000037802 */ /* 0x000fe40000000f00 */
[----:B0-----:R-:W-:Y:S02]  /*09e0*/  MOV R4, UR4 ;  /* 0x0000000400047c02 */ /* 0x001fe40008000f00 */
[----:B------:R0:W1:Y:S01]  /*09f0*/  LDC.64 R12, c[0x4][R3] ;  /* 0x01000000030c7b82 */ /* 0x0000620000000a00 */
[----:B------:R-:W-:Y:S02]  /*0a00*/  MOV R5, UR5 ;  /* 0x0000000500057c02 */ /* 0x000fe40008000f00 */
[----:B--2---:R-:W-:Y:S02]  /*0a10*/  MOV R6, R2 ;  /* 0x0000000200067202 */ /* 0x004fe40000000f00 */
[----:B------:R-:W-:Y:S01]  /*0a20*/  MOV R7, R16 ;  /* 0x0000001000077202 */ /* 0x000fe20000000f00 */
[----:B---3--:R-:W2:Y:S01]  /*0a30*/  F2F.F64.F32 R10, R0 ;  /* 0x00000000000a7310 */ /* 0x008ea20000201800 */
[----:B------:R0:W-:Y:S04]  /*0a40*/  STG.E desc[UR36][R8.64], R0 ;  /* 0x0000000008007986 */ /* 0x0001e8000c101924 */
[----:B-12---:R0:W-:Y:S02]  /*0a50*/  STL.64 [R1], R10 ;  /* 0x0000000a01007387 */ /* 0x0061e40000100a00 */
[----:B------:R-:W-:-:S07]  /*0a60*/  LEPC R20, `(.L_x_6) ;  /* 0x000000001014794e */ /* 0x000fce0000000000 */
[----:B0-----:R-:W-:Y:S05]  /*0a70*/  CALL.ABS.NOINC R12 ;  /* 0x000000000c007343 */ /* 0x001fea0003c00000 */
.L_x_6:
[----:B------:R-:W-:Y:S05]  /*0a80*/  EXIT ;  /* 0x000000000000794d */ /* 0x000fea0003800000 */
.L_x_7:
        /* <DEDUP_REMOVED lines=15> */
.L_x_9:


//--------------------- .nv.global.init           --------------------------
	.section	.nv.global.init,"aw",@progbits
.nv.global.init:
	.type		$str$1,@object
	.size		$str$1,($str$2 - $str$1)
$str$1:
        /*0000*/ 	.byte	0x4b, 0x4f, 0x55, 0x54, 0x3a, 0x20, 0x25, 0x66, 0x00
	.type		$str$2,@object
	.size		$str$2,($str - $str$2)
$str$2:
        /*0009*/ 	.byte	0x0a, 0x20, 0x48, 0x6d, 0x6d, 0x20, 0x25, 0x66, 0x20, 0x0a, 0x00
	.type		$str,@object
	.size		$str,(.L_0 - $str)
$str:
        /*0014*/ 	.byte	0x42, 0x4c, 0x4f, 0x43, 0x4b, 0x20, 0x44, 0x49, 0x4d, 0x3a, 0x20, 0x25, 0x69, 0x00
.L_0:


//--------------------- .nv.shared.reserved.0     --------------------------
	.section	.nv.shared.reserved.0,"aw",@nobits
	.weak		__nv_reservedSMEM_offset_0_alias
	.size		__nv_reservedSMEM_offset_0_alias, 0, 64
	.other		__nv_reservedSMEM_offset_0_alias,@"STO_CUDA_RESERVED_SHARED STV_DEFAULT"
__nv_reservedSMEM_offset_0_alias:
	.zero		0
	.zero		64


//--------------------- .nv.shared._Z10scanKernalPfS_ --------------------------
	.section	.nv.shared._Z10scanKernalPfS_,"aw",@nobits
	.sectionflags	@""
	.align	8
.nv.shared._Z10scanKernalPfS_:
	.zero		1032


//--------------------- .nv.constant0._Z9finalScanPfS_ --------------------------
	.section	.nv.constant0._Z9finalScanPfS_,"a",@progbits
	.sectionflags	@""
	.align	4
.nv.constant0._Z9finalScanPfS_:
	.zero		912


//--------------------- .nv.constant0._Z10scanKernalPfS_ --------------------------
	.section	.nv.constant0._Z10scanKernalPfS_,"a",@progbits
	.sectionflags	@""
	.align	4
.nv.constant0._Z10scanKernalPfS_:
	.zero		912


//--------------------- SYMBOLS --------------------------

	.type		.nv.reservedSmem.offset0,@object
	.size		.nv.reservedSmem.offset0,0x4
	.type		.nv.reservedSmem.cap,@object
	.size		.nv.reservedSmem.cap,0x4
	.type		vprintf,@function
	.type		malloc,@function
